//
// Generated by NVIDIA NVVM Compiler
//
// Compiler Build ID: CL-36424714
// Cuda compilation tools, release 13.0, V13.0.88
// Based on NVVM 20.0.0
//

.version 9.0
.target sm_100
.address_size 64

	// .globl	_Z6test01v
.extern .func  (.param .b32 func_retval0) vprintf
(
	.param .b64 vprintf_param_0,
	.param .b64 vprintf_param_1
)
;
.global .align 1 .b8 $str[28] = {98, 108, 111, 99, 107, 61, 37, 100, 32, 116, 104, 114, 101, 97, 100, 61, 37, 100, 32, 119, 97, 114, 112, 61, 37, 100, 10};

.visible .entry _Z6test01v()
{
	.local .align 8 .b8 	__local_depot0[16];
	.reg .b64 	%SP;
	.reg .b64 	%SPL;
	.reg .b32 	%r<6>;
	.reg .b64 	%rd<5>;

	mov.u64 	%SPL, __local_depot0;
	cvta.local.u64 	%SP, %SPL;
	add.u64 	%rd1, %SP, 0;
	add.u64 	%rd2, %SPL, 0;
	mov.u32 	%r1, %tid.x;
	shr.u32 	%r2, %r1, 5;
	mov.u32 	%r3, %ctaid.x;
	st.local.v2.u32 	[%rd2], {%r3, %r1};
	st.local.u32 	[%rd2+8], %r2;
	mov.u64 	%rd3, $str;
	cvta.global.u64 	%rd4, %rd3;
	{ // callseq 0, 0
	.param .b64 param0;
	st.param.b64 	[param0], %rd4;
	.param .b64 param1;
	st.param.b64 	[param1], %rd1;
	.param .b32 retval0;
	call.uni (retval0), 
	vprintf, 
	(
	param0, 
	param1
	);
	ld.param.b32 	%r4, [retval0];
	} // callseq 0
	ret;

}


// ===== COMPILED SASS (sm_100) =====

	.target	sm_100

	.elftype	@"ET_EXEC"


//--------------------- .note.nv.tkinfo           --------------------------
	.section	.note.nv.tkinfo,"",@"SHT_NOTE"
	.sectionflags	@"SHF_NOTE_NV_TKINFO"
	.tkinfo
        /*0018*/ 	.word	0x00000002
        /*0030*/ 	.string	""
        /*0030*/ 	.string	"ptxas"
        /*0030*/ 	.string	"Cuda compilation tools, release 13.0, V13.0.88"
        /*0030*/ 	.string	"Build cuda_13.0.r13.0/compiler.36424714_0"
        /*0030*/ 	.string	"-arch sm_100 -m 64 "



//--------------------- .note.nv.cuinfo           --------------------------
	.section	.note.nv.cuinfo,"",@"SHT_NOTE"
	.sectionflags	@"SHF_NOTE_NV_CUINFO"
        /*0018*/ 	.short	0x0002
        /*001a*/ 	.short	0x0064
        /*001c*/ 	.short	0x0082
	.zero		2


//--------------------- .nv.info                  --------------------------
	.section	.nv.info,"",@"SHT_CUDA_INFO"
	.align	4


	//----- nvinfo : EIATTR_REGCOUNT
	.align		4
        /*0000*/ 	.byte	0x04, 0x2f
        /*0002*/ 	.short	(.L_2 - .L_1)
	.align		4
.L_1:
        /*0004*/ 	.word	index@(_Z6test01v)
        /*0008*/ 	.word	0x00000018


	//----- nvinfo : EIATTR_FRAME_SIZE
	.align		4
.L_2:
        /*000c*/ 	.byte	0x04, 0x11
        /*000e*/ 	.short	(.L_4 - .L_3)
	.align		4
.L_3:
        /*0010*/ 	.word	index@(_Z6test01v)
        /*0014*/ 	.word	0x00000010


	//----- nvinfo : EIATTR_MIN_STACK_SIZE
	.align		4
.L_4:
        /*0018*/ 	.byte	0x04, 0x12
        /*001a*/ 	.short	(.L_6 - .L_5)
	.align		4
.L_5:
        /*001c*/ 	.word	index@(_Z6test01v)
        /*0020*/ 	.word	0x00000010
.L_6:


//--------------------- .nv.compat                --------------------------
	.section	.nv.compat,"",@"SHT_CUDA_COMPAT_INFO"
	.align	4
        /*0000*/ 	.byte	0x02, 0x09, 0x00, 0x00, 0x02, 0x02, 0x01, 0x00, 0x02, 0x05, 0x05, 0x00, 0x03, 0x07, 0x01, 0x01
        /*0010*/ 	.byte	0x02, 0x03, 0x00, 0x00, 0x02, 0x06, 0x01, 0x00, 0x04, 0x0b, 0x08, 0x00, 0x09, 0x00, 0x00, 0x00
        /*0020*/ 	.byte	0x00, 0x00, 0x00, 0x00


//--------------------- .nv.info._Z6test01v       --------------------------
	.section	.nv.info._Z6test01v,"",@"SHT_CUDA_INFO"
	.sectionflags	@""
	.align	4


	//----- nvinfo : EIATTR_CUDA_API_VERSION
	.align		4
        /*0000*/ 	.byte	0x04, 0x37
        /*0002*/ 	.short	(.L_8 - .L_7)
.L_7:
        /*0004*/ 	.word	0x00000082


	//----- nvinfo : EIATTR_SPARSE_MMA_MASK
	.align		4
.L_8:
        /*0008*/ 	.byte	0x03, 0x50
        /*000a*/ 	.short	0x0000


	//----- nvinfo : EIATTR_MAXREG_COUNT
	.align		4
        /*000c*/ 	.byte	0x03, 0x1b
        /*000e*/ 	.short	0x00ff


	//----- nvinfo : EIATTR_EXTERNS
	.align		4
        /*0010*/ 	.byte	0x04, 0x0f
        /*0012*/ 	.short	(.L_10 - .L_9)


	//   ....[0]....
	.align		4
.L_9:
        /*0014*/ 	.word	index@(vprintf)


	//----- nvinfo : EIATTR_MERCURY_ISA_VERSION
	.align		4
.L_10:
        /*0018*/ 	.byte	0x03, 0x5f
        /*001a*/ 	.short	0x0101


	//----- nvinfo : EIATTR_VRC_CTA_INIT_COUNT
	.align		4
        /*001c*/ 	.byte	0x02, 0x4a
	.zero		1
	.zero		1


	//----- nvinfo : EIATTR_SYSCALL_OFFSETS
	.align		4
        /*0020*/ 	.byte	0x04, 0x46
        /*0022*/ 	.short	(.L_12 - .L_11)


	//   ....[0]....
.L_11:
        /*0024*/ 	.word	0x00000110


	//----- nvinfo : EIATTR_EXIT_INSTR_OFFSETS
	.align		4
.L_12:
        /*0028*/ 	.byte	0x04, 0x1c
        /*002a*/ 	.short	(.L_14 - .L_13)


	//   ....[0]....
.L_13:
        /*002c*/ 	.word	0x00000120


	//----- nvinfo : EIATTR_SW_WAR
	.align		4
.L_14:
        /*0030*/ 	.byte	0x04, 0x36
        /*0032*/ 	.short	(.L_16 - .L_15)
.L_15:
        /*0034*/ 	.word	0x00000008
.L_16:


//--------------------- .nv.callgraph             --------------------------
	.section	.nv.callgraph,"",@"SHT_CUDA_CALLGRAPH"
	.align	4
	.sectionentsize	8
	.align		4
        /*0000*/ 	.word	0x00000000
	.align		4
        /*0004*/ 	.word	0xffffffff
	.align		4
        /*0008*/ 	.word	index@(_Z6test01v)
	.align		4
        /*000c*/ 	.word	index@(vprintf)
	.align		4
        /*0010*/ 	.word	0x00000000
	.align		4
        /*0014*/ 	.word	0xfffffffe
	.align		4
        /*0018*/ 	.word	0x00000000
	.align		4
        /*001c*/ 	.word	0xfffffffd
	.align		4
        /*0020*/ 	.word	0x00000000
	.align		4
        /*0024*/ 	.word	0xfffffffc


//--------------------- .nv.constant4             --------------------------
	.section	.nv.constant4,"a",@progbits
	.align	8
	.align		8
.nv.constant4:
        /*0000*/ 	.dword	vprintf
	.align		8
        /*0008*/ 	.dword	$str


//--------------------- .text._Z6test01v          --------------------------
	.section	.text._Z6test01v,"ax",@progbits
	.align	128
        .global         _Z6test01v
        .type           _Z6test01v,@function
        .size           _Z6test01v,(.L_x_2 - _Z6test01v)
        .other          _Z6test01v,@"STO_CUDA_ENTRY STV_DEFAULT"
_Z6test01v:
.text._Z6test01v:
[----:B------:R-:W0:Y:S01]  /*0000*/  LDC R1, c[0x0][0x37c] ;  /* 0x0000df00ff017b82 */ /* 0x000e220000000800 */
[----:B------:R-:W1:Y:S01]  /*0010*/  S2R R9, SR_TID.X ;  /* 0x0000000000097919 */ /* 0x000e620000002100 */
[----:B------:R-:W-:Y:S01]  /*0020*/  MOV R2, 0x0 ;  /* 0x0000000000027802 */ /* 0x000fe20000000f00 */
[----:B0-----:R-:W-:Y:S01]  /*0030*/  VIADD R1, R1, 0xfffffff0 ;  /* 0xfffffff001017836 */ /* 0x001fe20000000000 */
[----:B------:R-:W0:Y:S01]  /*0040*/  LDCU UR4, c[0x0][0x2f8] ;  /* 0x00005f00ff0477ac */ /* 0x000e220008000800 */
[----:B------:R-:W2:Y:S03]  /*0050*/  S2R R8, SR_CTAID.X ;  /* 0x0000000000087919 */ /* 0x000ea60000002500 */
[----:B------:R-:W3:Y:S01]  /*0060*/  LDC.64 R2, c[0x4][R2] ;  /* 0x0100000002027b82 */ /* 0x000ee20000000a00 */
[----:B------:R-:W4:Y:S01]  /*0070*/  LDCU.64 UR6, c[0x4][0x8] ;  /* 0x01000100ff0677ac */ /* 0x000f220008000a00 */
[----:B------:R-:W5:Y:S01]  /*0080*/  LDCU UR5, c[0x0][0x2fc] ;  /* 0x00005f80ff0577ac */ /* 0x000f620008000800 */
[----:B0-----:R-:W-:Y:S01]  /*0090*/  IADD3 R6, P0, PT, R1, UR4, RZ ;  /* 0x0000000401067c10 */ /* 0x001fe2000ff1e0ff */
[----:B----4-:R-:W-:-:S02]  /*00a0*/  IMAD.U32 R4, RZ, RZ, UR6 ;  /* 0x00000006ff047e24 */ /* 0x010fc4000f8e00ff */
[----:B------:R-:W-:Y:S02]  /*00b0*/  IMAD.U32 R5, RZ, RZ, UR7 ;  /* 0x00000007ff057e24 */ /* 0x000fe4000f8e00ff */
[----:B-----5:R-:W-:Y:S01]  /*00c0*/  IMAD.X R7, RZ, RZ, UR5, P0 ;  /* 0x00000005ff077e24 */ /* 0x020fe200080e06ff */
[----:B-1----:R-:W-:Y:S01]  /*00d0*/  SHF.R.U32.HI R0, RZ, 0x5, R9 ;  /* 0x00000005ff007819 */ /* 0x002fe20000011609 */
[----:B--2---:R0:W-:Y:S04]  /*00e0*/  STL.64 [R1], R8 ;  /* 0x0000000801007387 */ /* 0x0041e80000100a00 */
[----:B------:R0:W-:Y:S02]  /*00f0*/  STL [R1+0x8], R0 ;  /* 0x0000080001007387 */ /* 0x0001e40000100800 */
[----:B------:R-:W-:-:S07]  /*0100*/  LEPC R20, `(.L_x_0) ;  /* 0x000000001014794e */ /* 0x000fce0000000000 */
[----:B0--3--:R-:W-:Y:S05]  /*0110*/  CALL.ABS.NOINC R2 ;  /* 0x0000000002007343 */ /* 0x009fea0003c00000 */
.L_x_0:
[----:B------:R-:W-:Y:S05]  /*0120*/  EXIT ;  /* 0x000000000000794d */ /* 0x000fea0003800000 */
.L_x_1:
[----:B------:R-:W-:-:S00]  /*0130*/  BRA `(.L_x_1) ;  /* 0xfffffffc00fc7947 */ /* 0x000fc0000383ffff */
[----:B------:R-:W-:-:S00]  /*0140*/  NOP ;  /* 0x0000000000007918 */ /* 0x000fc00000000000 */
        /* <DEDUP_REMOVED lines=11> */
.L_x_2:


//--------------------- .nv.global.init           --------------------------
	.section	.nv.global.init,"aw",@progbits
.nv.global.init:
	.type		$str,@object
	.size		$str,(.L_0 - $str)
$str:
        /*0000*/ 	.byte	0x62, 0x6c, 0x6f, 0x63, 0x6b, 0x3d, 0x25, 0x64, 0x20, 0x74, 0x68, 0x72, 0x65, 0x61, 0x64, 0x3d
        /*0010*/ 	.byte	0x25, 0x64, 0x20, 0x77, 0x61, 0x72, 0x70, 0x3d, 0x25, 0x64, 0x0a, 0x00
.L_0:


//--------------------- .nv.shared.reserved.0     --------------------------
	.section	.nv.shared.reserved.0,"aw",@nobits
	.weak		__nv_reservedSMEM_offset_0_alias
	.size		__nv_reservedSMEM_offset_0_alias, 0, 64
	.other		__nv_reservedSMEM_offset_0_alias,@"STO_CUDA_RESERVED_SHARED STV_DEFAULT"
__nv_reservedSMEM_offset_0_alias:
	.zero		0
	.zero		64


//--------------------- .nv.constant0._Z6test01v  --------------------------
	.section	.nv.constant0._Z6test01v,"a",@progbits
	.sectionflags	@""
	.align	4
.nv.constant0._Z6test01v:
	.zero		896


//--------------------- SYMBOLS --------------------------

	.type		.nv.reservedSmem.offset0,@object
	.size		.nv.reservedSmem.offset0,0x4
	.type		vprintf,@function
